//
// Generated by NVIDIA NVVM Compiler
//
// Compiler Build ID: CL-36424714
// Cuda compilation tools, release 13.0, V13.0.88
// Based on NVVM 20.0.0
//

.version 9.0
.target sm_100
.address_size 64

	// .globl	_Z9addVecGPUPfS_S_i

.visible .entry _Z9addVecGPUPfS_S_i(
	.param .u64 .ptr .align 1 _Z9addVecGPUPfS_S_i_param_0,
	.param .u64 .ptr .align 1 _Z9addVecGPUPfS_S_i_param_1,
	.param .u64 .ptr .align 1 _Z9addVecGPUPfS_S_i_param_2,
	.param .u32 _Z9addVecGPUPfS_S_i_param_3
)
{
	.reg .pred 	%p<2>;
	.reg .b32 	%r<6>;
	.reg .b32 	%f<4>;
	.reg .b64 	%rd<11>;

	ld.param.u64 	%rd1, [_Z9addVecGPUPfS_S_i_param_0];
	ld.param.u64 	%rd2, [_Z9addVecGPUPfS_S_i_param_1];
	ld.param.u64 	%rd3, [_Z9addVecGPUPfS_S_i_param_2];
	ld.param.u32 	%r2, [_Z9addVecGPUPfS_S_i_param_3];
	mov.u32 	%r3, %ctaid.x;
	mov.u32 	%r4, %ntid.x;
	mov.u32 	%r5, %tid.x;
	mad.lo.s32 	%r1, %r3, %r4, %r5;
	setp.ge.s32 	%p1, %r1, %r2;
	@%p1 bra 	$L__BB0_2;
	cvta.to.global.u64 	%rd4, %rd1;
	cvta.to.global.u64 	%rd5, %rd2;
	cvta.to.global.u64 	%rd6, %rd3;
	mul.wide.s32 	%rd7, %r1, 4;
	add.s64 	%rd8, %rd4, %rd7;
	ld.global.f32 	%f1, [%rd8];
	add.s64 	%rd9, %rd5, %rd7;
	ld.global.f32 	%f2, [%rd9];
	add.f32 	%f3, %f1, %f2;
	add.s64 	%rd10, %rd6, %rd7;
	st.global.f32 	[%rd10], %f3;
$L__BB0_2:
	ret;

}


// ===== COMPILED SASS (sm_100) =====

	.target	sm_100

	.elftype	@"ET_EXEC"


//--------------------- .note.nv.tkinfo           --------------------------
	.section	.note.nv.tkinfo,"",@"SHT_NOTE"
	.sectionflags	@"SHF_NOTE_NV_TKINFO"
	.tkinfo
        /*0018*/ 	.word	0x00000002
        /*0030*/ 	.string	""
        /*0030*/ 	.string	"ptxas"
        /*0030*/ 	.string	"Cuda compilation tools, release 13.0, V13.0.88"
        /*0030*/ 	.string	"Build cuda_13.0.r13.0/compiler.36424714_0"
        /*0030*/ 	.string	"-arch sm_100 -m 64 "



//--------------------- .note.nv.cuinfo           --------------------------
	.section	.note.nv.cuinfo,"",@"SHT_NOTE"
	.sectionflags	@"SHF_NOTE_NV_CUINFO"
        /*0018*/ 	.short	0x0002
        /*001a*/ 	.short	0x0064
        /*001c*/ 	.short	0x0082
	.zero		2


//--------------------- .nv.info                  --------------------------
	.section	.nv.info,"",@"SHT_CUDA_INFO"
	.align	4


	//----- nvinfo : EIATTR_REGCOUNT
	.align		4
        /*0000*/ 	.byte	0x04, 0x2f
        /*0002*/ 	.short	(.L_1 - .L_0)
	.align		4
.L_0:
        /*0004*/ 	.word	index@(_Z9addVecGPUPfS_S_i)
        /*0008*/ 	.word	0x0000000c


	//----- nvinfo : EIATTR_FRAME_SIZE
	.align		4
.L_1:
        /*000c*/ 	.byte	0x04, 0x11
        /*000e*/ 	.short	(.L_3 - .L_2)
	.align		4
.L_2:
        /*0010*/ 	.word	index@(_Z9addVecGPUPfS_S_i)
        /*0014*/ 	.word	0x00000000


	//----- nvinfo : EIATTR_MIN_STACK_SIZE
	.align		4
.L_3:
        /*0018*/ 	.byte	0x04, 0x12
        /*001a*/ 	.short	(.L_5 - .L_4)
	.align		4
.L_4:
        /*001c*/ 	.word	index@(_Z9addVecGPUPfS_S_i)
        /*0020*/ 	.word	0x00000000
.L_5:


//--------------------- .nv.compat                --------------------------
	.section	.nv.compat,"",@"SHT_CUDA_COMPAT_INFO"
	.align	4
        /*0000*/ 	.byte	0x02, 0x09, 0x00, 0x00, 0x02, 0x02, 0x01, 0x00, 0x02, 0x05, 0x05, 0x00, 0x03, 0x07, 0x01, 0x01
        /*0010*/ 	.byte	0x02, 0x03, 0x00, 0x00, 0x02, 0x06, 0x01, 0x00, 0x04, 0x0b, 0x08, 0x00, 0x09, 0x00, 0x00, 0x00
        /*0020*/ 	.byte	0x00, 0x00, 0x00, 0x00


//--------------------- .nv.info._Z9addVecGPUPfS_S_i --------------------------
	.section	.nv.info._Z9addVecGPUPfS_S_i,"",@"SHT_CUDA_INFO"
	.sectionflags	@""
	.align	4


	//----- nvinfo : EIATTR_CUDA_API_VERSION
	.align		4
        /*0000*/ 	.byte	0x04, 0x37
        /*0002*/ 	.short	(.L_7 - .L_6)
.L_6:
        /*0004*/ 	.word	0x00000082


	//----- nvinfo : EIATTR_KPARAM_INFO
	.align		4
.L_7:
        /*0008*/ 	.byte	0x04, 0x17
        /*000a*/ 	.short	(.L_9 - .L_8)
.L_8:
        /*000c*/ 	.word	0x00000000
        /*0010*/ 	.short	0x0003
        /*0012*/ 	.short	0x0018
        /*0014*/ 	.byte	0x00, 0xf0, 0x11, 0x00


	//----- nvinfo : EIATTR_KPARAM_INFO
	.align		4
.L_9:
        /*0018*/ 	.byte	0x04, 0x17
        /*001a*/ 	.short	(.L_11 - .L_10)
.L_10:
        /*001c*/ 	.word	0x00000000
        /*0020*/ 	.short	0x0002
        /*0022*/ 	.short	0x0010
        /*0024*/ 	.byte	0x00, 0xf5, 0x21, 0x00


	//----- nvinfo : EIATTR_KPARAM_INFO
	.align		4
.L_11:
        /*0028*/ 	.byte	0x04, 0x17
        /*002a*/ 	.short	(.L_13 - .L_12)
.L_12:
        /*002c*/ 	.word	0x00000000
        /*0030*/ 	.short	0x0001
        /*0032*/ 	.short	0x0008
        /*0034*/ 	.byte	0x00, 0xf5, 0x21, 0x00


	//----- nvinfo : EIATTR_KPARAM_INFO
	.align		4
.L_13:
        /*0038*/ 	.byte	0x04, 0x17
        /*003a*/ 	.short	(.L_15 - .L_14)
.L_14:
        /*003c*/ 	.word	0x00000000
        /*0040*/ 	.short	0x0000
        /*0042*/ 	.short	0x0000
        /*0044*/ 	.byte	0x00, 0xf5, 0x21, 0x00


	//----- nvinfo : EIATTR_SPARSE_MMA_MASK
	.align		4
.L_15:
        /*0048*/ 	.byte	0x03, 0x50
        /*004a*/ 	.short	0x0000


	//----- nvinfo : EIATTR_MAXREG_COUNT
	.align		4
        /*004c*/ 	.byte	0x03, 0x1b
        /*004e*/ 	.short	0x00ff


	//----- nvinfo : EIATTR_MERCURY_ISA_VERSION
	.align		4
        /*0050*/ 	.byte	0x03, 0x5f
        /*0052*/ 	.short	0x0101


	//----- nvinfo : EIATTR_VRC_CTA_INIT_COUNT
	.align		4
        /*0054*/ 	.byte	0x02, 0x4a
	.zero		1
	.zero		1


	//----- nvinfo : EIATTR_EXIT_INSTR_OFFSETS
	.align		4
        /*0058*/ 	.byte	0x04, 0x1c
        /*005a*/ 	.short	(.L_17 - .L_16)


	//   ....[0]....
.L_16:
        /*005c*/ 	.word	0x00000070


	//   ....[1]....
        /*0060*/ 	.word	0x00000130


	//----- nvinfo : EIATTR_CBANK_PARAM_SIZE
	.align		4
.L_17:
        /*0064*/ 	.byte	0x03, 0x19
        /*0066*/ 	.short	0x001c


	//----- nvinfo : EIATTR_PARAM_CBANK
	.align		4
        /*0068*/ 	.byte	0x04, 0x0a
        /*006a*/ 	.short	(.L_19 - .L_18)
	.align		4
.L_18:
        /*006c*/ 	.word	index@(.nv.constant0._Z9addVecGPUPfS_S_i)
        /*0070*/ 	.short	0x0380
        /*0072*/ 	.short	0x001c


	//----- nvinfo : EIATTR_SW_WAR
	.align		4
.L_19:
        /*0074*/ 	.byte	0x04, 0x36
        /*0076*/ 	.short	(.L_21 - .L_20)
.L_20:
        /*0078*/ 	.word	0x00000008
.L_21:


//--------------------- .nv.callgraph             --------------------------
	.section	.nv.callgraph,"",@"SHT_CUDA_CALLGRAPH"
	.align	4
	.sectionentsize	8
	.align		4
        /*0000*/ 	.word	0x00000000
	.align		4
        /*0004*/ 	.word	0xffffffff
	.align		4
        /*0008*/ 	.word	0x00000000
	.align		4
        /*000c*/ 	.word	0xfffffffe
	.align		4
        /*0010*/ 	.word	0x00000000
	.align		4
        /*0014*/ 	.word	0xfffffffd
	.align		4
        /*0018*/ 	.word	0x00000000
	.align		4
        /*001c*/ 	.word	0xfffffffc


//--------------------- .text._Z9addVecGPUPfS_S_i --------------------------
	.section	.text._Z9addVecGPUPfS_S_i,"ax",@progbits
	.align	128
        .global         _Z9addVecGPUPfS_S_i
        .type           _Z9addVecGPUPfS_S_i,@function
        .size           _Z9addVecGPUPfS_S_i,(.L_x_1 - _Z9addVecGPUPfS_S_i)
        .other          _Z9addVecGPUPfS_S_i,@"STO_CUDA_ENTRY STV_DEFAULT"
_Z9addVecGPUPfS_S_i:
.text._Z9addVecGPUPfS_S_i:
[----:B------:R-:W-:Y:S01]  /*0000*/  LDC R1, c[0x0][0x37c] ;  /* 0x0000df00ff017b82 */ /* 0x000fe20000000800 */
[----:B------:R-:W0:Y:S07]  /*0010*/  S2R R0, SR_TID.X ;  /* 0x0000000000007919 */ /* 0x000e2e0000002100 */
[----:B------:R-:W0:Y:S01]  /*0020*/  S2UR UR4, SR_CTAID.X ;  /* 0x00000000000479c3 */ /* 0x000e220000002500 */
[----:B------:R-:W1:Y:S07]  /*0030*/  LDCU UR5, c[0x0][0x398] ;  /* 0x00007300ff0577ac */ /* 0x000e6e0008000800 */
[----:B------:R-:W0:Y:S02]  /*0040*/  LDC R9, c[0x0][0x360] ;  /* 0x0000d800ff097b82 */ /* 0x000e240000000800 */
[----:B0-----:R-:W-:-:S05]  /*0050*/  IMAD R9, R9, UR4, R0 ;  /* 0x0000000409097c24 */ /* 0x001fca000f8e0200 */
[----:B-1----:R-:W-:-:S13]  /*0060*/  ISETP.GE.AND P0, PT, R9, UR5, PT ;  /* 0x0000000509007c0c */ /* 0x002fda000bf06270 */
[----:B------:R-:W-:Y:S05]  /*0070*/  @P0 EXIT ;  /* 0x000000000000094d */ /* 0x000fea0003800000 */
[----:B------:R-:W0:Y:S01]  /*0080*/  LDC.64 R2, c[0x0][0x380] ;  /* 0x0000e000ff027b82 */ /* 0x000e220000000a00 */
[----:B------:R-:W1:Y:S07]  /*0090*/  LDCU.64 UR4, c[0x0][0x358] ;  /* 0x00006b00ff0477ac */ /* 0x000e6e0008000a00 */
[----:B------:R-:W2:Y:S08]  /*00a0*/  LDC.64 R4, c[0x0][0x388] ;  /* 0x0000e200ff047b82 */ /* 0x000eb00000000a00 */
[----:B------:R-:W3:Y:S01]  /*00b0*/  LDC.64 R6, c[0x0][0x390] ;  /* 0x0000e400ff067b82 */ /* 0x000ee20000000a00 */
[----:B0-----:R-:W-:-:S06]  /*00c0*/  IMAD.WIDE R2, R9, 0x4, R2 ;  /* 0x0000000409027825 */ /* 0x001fcc00078e0202 */
[----:B-1----:R-:W4:Y:S01]  /*00d0*/  LDG.E R2, desc[UR4][R2.64] ;  /* 0x0000000402027981 */ /* 0x002f22000c1e1900 */
[----:B--2---:R-:W-:-:S06]  /*00e0*/  IMAD.WIDE R4, R9, 0x4, R4 ;  /* 0x0000000409047825 */ /* 0x004fcc00078e0204 */
[----:B------:R-:W4:Y:S01]  /*00f0*/  LDG.E R5, desc[UR4][R4.64] ;  /* 0x0000000404057981 */ /* 0x000f22000c1e1900 */
[----:B---3--:R-:W-:-:S04]  /*0100*/  IMAD.WIDE R6, R9, 0x4, R6 ;  /* 0x0000000409067825 */ /* 0x008fc800078e0206 */
[----:B----4-:R-:W-:-:S05]  /*0110*/  FADD R9, R2, R5 ;  /* 0x0000000502097221 */ /* 0x010fca0000000000 */
[----:B------:R-:W-:Y:S01]  /*0120*/  STG.E desc[UR4][R6.64], R9 ;  /* 0x0000000906007986 */ /* 0x000fe2000c101904 */
[----:B------:R-:W-:Y:S05]  /*0130*/  EXIT ;  /* 0x000000000000794d */ /* 0x000fea0003800000 */
.L_x_0:
[----:B------:R-:W-:-:S00]  /*0140*/  BRA `(.L_x_0) ;  /* 0xfffffffc00fc7947 */ /* 0x000fc0000383ffff */
[----:B------:R-:W-:-:S00]  /*0150*/  NOP ;  /* 0x0000000000007918 */ /* 0x000fc00000000000 */
        /* <DEDUP_REMOVED lines=10> */
.L_x_1:


//--------------------- .nv.shared.reserved.0     --------------------------
	.section	.nv.shared.reserved.0,"aw",@nobits
	.weak		__nv_reservedSMEM_offset_0_alias
	.size		__nv_reservedSMEM_offset_0_alias, 0, 64
	.other		__nv_reservedSMEM_offset_0_alias,@"STO_CUDA_RESERVED_SHARED STV_DEFAULT"
__nv_reservedSMEM_offset_0_alias:
	.zero		0
	.zero		64


//--------------------- .nv.constant0._Z9addVecGPUPfS_S_i --------------------------
	.section	.nv.constant0._Z9addVecGPUPfS_S_i,"a",@progbits
	.sectionflags	@""
	.align	4
.nv.constant0._Z9addVecGPUPfS_S_i:
	.zero		924


//--------------------- SYMBOLS --------------------------

	.type		.nv.reservedSmem.offset0,@object
	.size		.nv.reservedSmem.offset0,0x4
